	.headerflags	@"EF_CUDA_TEXMODE_UNIFIED EF_CUDA_64BIT_ADDRESS EF_CUDA_ACCELERATORS EF_CUDA_SM90 EF_CUDA_VIRTUAL_SM(EF_CUDA_SM90)"
	.elftype	@"ET_EXEC"


//--------------------- .nv.info                  --------------------------
	.section	.nv.info,"",@"SHT_CUDA_INFO"
	.align	4


	//----- nvinfo : EIATTR_REGCOUNT
	.align		4
        /*0000*/ 	.byte	0x04, 0x2f
        /*0002*/ 	.short	(.L_1 - .L_0)
	.align		4
.L_0:
        /*0004*/ 	.word	index@(triton_poi_fused_convolution_relu_8)
        /*0008*/ 	.word	0x00000026


	//----- nvinfo : EIATTR_MIN_STACK_SIZE
	.align		4
.L_1:
        /*000c*/ 	.byte	0x04, 0x12
        /*000e*/ 	.short	(.L_3 - .L_2)
	.align		4
.L_2:
        /*0010*/ 	.word	index@(triton_poi_fused_convolution_relu_8)
        /*0014*/ 	.word	0x00000000


	//----- nvinfo : EIATTR_FRAME_SIZE
	.align		4
.L_3:
        /*0018*/ 	.byte	0x04, 0x11
        /*001a*/ 	.short	(.L_5 - .L_4)
	.align		4
.L_4:
        /*001c*/ 	.word	index@(triton_poi_fused_convolution_relu_8)
        /*0020*/ 	.word	0x00000000


	//----- nvinfo : EIATTR_MIN_STACK_SIZE
	.align		4
.L_5:
        /*0024*/ 	.byte	0x04, 0x12
        /*0026*/ 	.short	(.L_7 - .L_6)
	.align		4
.L_6:
        /*0028*/ 	.word	index@(triton_poi_fused_convolution_relu_8)
        /*002c*/ 	.word	0x00000000
.L_7:


//--------------------- .nv.info.triton_poi_fused_convolution_relu_8 --------------------------
	.section	.nv.info.triton_poi_fused_convolution_relu_8,"",@"SHT_CUDA_INFO"
	.sectionflags	@""
	.align	4


	//----- nvinfo : EIATTR_CUDA_API_VERSION
	.align		4
        /*0000*/ 	.byte	0x04, 0x37
        /*0002*/ 	.short	(.L_9 - .L_8)
.L_8:
        /*0004*/ 	.word	0x0000007c


	//----- nvinfo : EIATTR_KPARAM_INFO
	.align		4
.L_9:
        /*0008*/ 	.byte	0x04, 0x17
        /*000a*/ 	.short	(.L_11 - .L_10)
.L_10:
        /*000c*/ 	.word	0x00000000
        /*0010*/ 	.short	0x0005
        /*0012*/ 	.short	0x0024
        /*0014*/ 	.byte	0x00, 0xf0, 0x11, 0x00


	//----- nvinfo : EIATTR_KPARAM_INFO
	.align		4
.L_11:
        /*0018*/ 	.byte	0x04, 0x17
        /*001a*/ 	.short	(.L_13 - .L_12)
.L_12:
        /*001c*/ 	.word	0x00000000
        /*0020*/ 	.short	0x0004
        /*0022*/ 	.short	0x0020
        /*0024*/ 	.byte	0x00, 0xf0, 0x11, 0x00


	//----- nvinfo : EIATTR_KPARAM_INFO
	.align		4
.L_13:
        /*0028*/ 	.byte	0x04, 0x17
        /*002a*/ 	.short	(.L_15 - .L_14)
.L_14:
        /*002c*/ 	.word	0x00000000
        /*0030*/ 	.short	0x0003
        /*0032*/ 	.short	0x0018
        /*0034*/ 	.byte	0x00, 0xf4, 0x21, 0x00


	//----- nvinfo : EIATTR_KPARAM_INFO
	.align		4
.L_15:
        /*0038*/ 	.byte	0x04, 0x17
        /*003a*/ 	.short	(.L_17 - .L_16)
.L_16:
        /*003c*/ 	.word	0x00000000
        /*0040*/ 	.short	0x0002
        /*0042*/ 	.short	0x0010
        /*0044*/ 	.byte	0x00, 0xf4, 0x21, 0x00


	//----- nvinfo : EIATTR_KPARAM_INFO
	.align		4
.L_17:
        /*0048*/ 	.byte	0x04, 0x17
        /*004a*/ 	.short	(.L_19 - .L_18)
.L_18:
        /*004c*/ 	.word	0x00000000
        /*0050*/ 	.short	0x0001
        /*0052*/ 	.short	0x0008
        /*0054*/ 	.byte	0x00, 0xf4, 0x21, 0x00


	//----- nvinfo : EIATTR_KPARAM_INFO
	.align		4
.L_19:
        /*0058*/ 	.byte	0x04, 0x17
        /*005a*/ 	.short	(.L_21 - .L_20)
.L_20:
        /*005c*/ 	.word	0x00000000
        /*0060*/ 	.short	0x0000
        /*0062*/ 	.short	0x0000
        /*0064*/ 	.byte	0x00, 0xf4, 0x21, 0x00


	//----- nvinfo : EIATTR_SPARSE_MMA_MASK
	.align		4
.L_21:
        /*0068*/ 	.byte	0x03, 0x50
        /*006a*/ 	.short	0x0000


	//----- nvinfo : EIATTR_MAXREG_COUNT
	.align		4
        /*006c*/ 	.byte	0x03, 0x1b
        /*006e*/ 	.short	0x00ff


	//----- nvinfo : EIATTR_EXIT_INSTR_OFFSETS
	.align		4
        /*0070*/ 	.byte	0x04, 0x1c
        /*0072*/ 	.short	(.L_23 - .L_22)


	//   ....[0]....
.L_22:
        /*0074*/ 	.word	0x000008b0


	//   ....[1]....
        /*0078*/ 	.word	0x000008d0


	//----- nvinfo : EIATTR_REQNTID
	.align		4
.L_23:
        /*007c*/ 	.byte	0x04, 0x10
        /*007e*/ 	.short	(.L_25 - .L_24)
.L_24:
        /*0080*/ 	.word	0x00000080
        /*0084*/ 	.word	0x00000001
        /*0088*/ 	.word	0x00000001


	//----- nvinfo : EIATTR_CBANK_PARAM_SIZE
	.align		4
.L_25:
        /*008c*/ 	.byte	0x03, 0x19
        /*008e*/ 	.short	0x0028


	//----- nvinfo : EIATTR_PARAM_CBANK
	.align		4
        /*0090*/ 	.byte	0x04, 0x0a
        /*0092*/ 	.short	(.L_27 - .L_26)
	.align		4
.L_26:
        /*0094*/ 	.word	index@(.nv.constant0.triton_poi_fused_convolution_relu_8)
        /*0098*/ 	.short	0x0210
        /*009a*/ 	.short	0x0028


	//----- nvinfo : EIATTR_SW_WAR
	.align		4
.L_27:
        /*009c*/ 	.byte	0x04, 0x36
        /*009e*/ 	.short	(.L_29 - .L_28)
.L_28:
        /*00a0*/ 	.word	0x00000008
.L_29:


//--------------------- .nv.callgraph             --------------------------
	.section	.nv.callgraph,"",@"SHT_CUDA_CALLGRAPH"
	.align	4
	.sectionentsize	8
	.align		4
        /*0000*/ 	.word	0x00000000
	.align		4
        /*0004*/ 	.word	0xffffffff
	.align		4
        /*0008*/ 	.word	0x00000000
	.align		4
        /*000c*/ 	.word	0xfffffffe
	.align		4
        /*0010*/ 	.word	0x00000000
	.align		4
        /*0014*/ 	.word	0xfffffffd
	.align		4
        /*0018*/ 	.word	0x00000000
	.align		4
        /*001c*/ 	.word	0xfffffffc


//--------------------- .text.triton_poi_fused_convolution_relu_8 --------------------------
	.section	.text.triton_poi_fused_convolution_relu_8,"ax",@progbits
	.sectionflags	@"SHF_BARRIERS=1"
	.align	128
        .global         triton_poi_fused_convolution_relu_8
        .type           triton_poi_fused_convolution_relu_8,@function
        .size           triton_poi_fused_convolution_relu_8,(.L_x_1 - triton_poi_fused_convolution_relu_8)
        .other          triton_poi_fused_convolution_relu_8,@"STO_CUDA_ENTRY STV_DEFAULT"
triton_poi_fused_convolution_relu_8:
.text.triton_poi_fused_convolution_relu_8:
[----:B------:R-:W0:Y:S01]  /*0000*/  LDC R1, c[0x0][0x28] ;  /* 0x00000a00ff017b82 */ /* 0x000e220000000800 */
[----:B------:R-:W1:Y:S07]  /*0010*/  S2R R23, SR_TID.X ;  /* 0x0000000000177919 */ /* 0x000e6e0000002100 */
[----:B------:R-:W2:Y:S01]  /*0020*/  S2UR UR8, SR_CTAID.X ;  /* 0x00000000000879c3 */ /* 0x000ea20000002500 */
[----:B------:R-:W-:Y:S02]  /*0030*/  CS2R R16, SRZ ;  /* 0x0000000000107805 */ /* 0x000fe4000001ff00 */
[----:B------:R-:W-:Y:S01]  /*0040*/  CS2R R18, SRZ ;  /* 0x0000000000127805 */ /* 0x000fe2000001ff00 */
[----:B------:R-:W3:Y:S01]  /*0050*/  S2R R22, SR_CTAID.Y ;  /* 0x0000000000167919 */ /* 0x000ee20000002600 */
[----:B------:R-:W-:-:S03]  /*0060*/  ULDC.64 UR6, c[0x0][0x208] ;  /* 0x0000820000067ab9 */ /* 0x000fc60000000a00 */
[----:B------:R-:W4:Y:S08]  /*0070*/  LDC.64 R10, c[0x0][0x218] ;  /* 0x00008600ff0a7b82 */ /* 0x000f300000000a00 */
[----:B------:R-:W5:Y:S01]  /*0080*/  LDC.64 R8, c[0x0][0x210] ;  /* 0x00008400ff087b82 */ /* 0x000f620000000a00 */
[----:B--2---:R-:W-:Y:S02]  /*0090*/  UISETP.GE.AND UP0, UPT, UR8, 0x100, UPT ;  /* 0x000001000800788c */ /* 0x004fe4000bf06270 */
[----:B------:R-:W-:-:S04]  /*00a0*/  IMAD.U32 R4, RZ, RZ, UR8 ;  /* 0x00000008ff047e24 */ /* 0x000fc8000f8e00ff */
[----:B------:R-:W-:Y:S01]  /*00b0*/  PLOP3.LUT P0, PT, PT, PT, UP0, 0x80, 0x0 ;  /* 0x000000000000781c */ /* 0x000fe20003f0f008 */
[----:B-1----:R-:W-:Y:S01]  /*00c0*/  IMAD.SHL.U32 R21, R23, 0x4, RZ ;  /* 0x0000000417157824 */ /* 0x002fe200078e00ff */
[----:B------:R-:W-:Y:S01]  /*00d0*/  PLOP3.LUT P1, PT, PT, PT, UP0, 0x80, 0x0 ;  /* 0x000000000000781c */ /* 0x000fe20003f2f008 */
[----:B---3--:R-:W-:-:S03]  /*00e0*/  IMAD.SHL.U32 R22, R22, 0x400, RZ ;  /* 0x0000040016167824 */ /* 0x008fc600078e00ff */
[----:B------:R-:W-:-:S04]  /*00f0*/  LOP3.LUT R21, R21, 0x1fc, RZ, 0xc0, !PT ;  /* 0x000001fc15157812 */ /* 0x000fc800078ec0ff */
[----:B------:R-:W-:Y:S02]  /*0100*/  LOP3.LUT R0, R22, R21, RZ, 0xfc, !PT ;  /* 0x0000001516007212 */ /* 0x000fe400078efcff */
[----:B------:R-:W-:-:S03]  /*0110*/  LOP3.LUT R3, R22, 0x200, R21, 0xfe, !PT ;  /* 0x0000020016037812 */ /* 0x000fc600078efe15 */
[----:B------:R-:W-:-:S05]  /*0120*/  IMAD.HI R2, R0, 0x2aaaaaab, RZ ;  /* 0x2aaaaaab00027827 */ /* 0x000fca00078e02ff */
[----:B------:R-:W-:-:S04]  /*0130*/  SHF.R.U32.HI R5, RZ, 0x1f, R2 ;  /* 0x0000001fff057819 */ /* 0x000fc80000011602 */
[----:B------:R-:W-:Y:S01]  /*0140*/  LEA.HI.SX32 R5, R2, R5, 0x19 ;  /* 0x0000000502057211 */ /* 0x000fe200078fcaff */
[----:B------:R-:W-:-:S04]  /*0150*/  IMAD.HI R2, R3, 0x2aaaaaab, RZ ;  /* 0x2aaaaaab03027827 */ /* 0x000fc800078e02ff */
[----:B------:R-:W-:Y:S01]  /*0160*/  IMAD R15, R5, -0x300, R0 ;  /* 0xfffffd00050f7824 */ /* 0x000fe200078e0200 */
[----:B------:R-:W-:-:S03]  /*0170*/  SHF.R.U32.HI R7, RZ, 0x1f, R2 ;  /* 0x0000001fff077819 */ /* 0x000fc60000011602 */
[----:B------:R-:W-:Y:S01]  /*0180*/  IMAD R4, R4, 0x300, R15 ;  /* 0x0000030004047824 */ /* 0x000fe200078e020f */
[----:B------:R-:W-:Y:S01]  /*0190*/  LEA.HI.SX32 R0, R2, R7, 0x19 ;  /* 0x0000000702007211 */ /* 0x000fe200078fcaff */
[----:B----4-:R-:W-:-:S04]  /*01a0*/  IMAD.WIDE R14, R15, 0x4, R10 ;  /* 0x000000040f0e7825 */ /* 0x010fc800078e020a */
[----:B------:R-:W-:Y:S02]  /*01b0*/  IMAD R2, R5, 0x30000, R4 ;  /* 0x0003000005027824 */ /* 0x000fe400078e0204 */
[----:B------:R-:W2:Y:S01]  /*01c0*/  LDG.E.EL.128 R12, desc[UR6][R14.64] ;  /* 0x000000060e0c7981 */ /* 0x000ea2000c2e1d00 */
[----:B------:R-:W-:Y:S02]  /*01d0*/  IMAD R3, R0, -0x300, R3 ;  /* 0xfffffd0000037824 */ /* 0x000fe400078e0203 */
[----:B-----5:R-:W-:-:S04]  /*01e0*/  IMAD.WIDE R24, R2, 0x4, R8 ;  /* 0x0000000402187825 */ /* 0x020fc800078e0208 */
[----:B------:R-:W-:Y:S01]  /*01f0*/  IMAD.U32 R5, RZ, RZ, UR8 ;  /* 0x00000008ff057e24 */ /* 0x000fe2000f8e00ff */
[----:B------:R-:W2:Y:S01]  /*0200*/  @!P0 LDG.E.EL.128 R16, desc[UR6][R24.64] ;  /* 0x0000000618108981 */ /* 0x000ea2000c2e1d00 */
[----:B------:R-:W-:Y:S01]  /*0210*/  IMAD R0, R0, 0x30000, R3 ;  /* 0x0003000000007824 */ /* 0x000fe200078e0203 */
[----:B------:R-:W-:-:S03]  /*0220*/  CS2R R6, SRZ ;  /* 0x0000000000067805 */ /* 0x000fc6000001ff00 */
[----:B------:R-:W-:Y:S01]  /*0230*/  IMAD R0, R5, 0x300, R0 ;  /* 0x0000030005007824 */ /* 0x000fe200078e0200 */
[----:B------:R-:W-:Y:S01]  /*0240*/  CS2R R4, SRZ ;  /* 0x0000000000047805 */ /* 0x000fe2000001ff00 */
[----:B------:R-:W-:-:S04]  /*0250*/  IMAD.WIDE R10, R3, 0x4, R10 ;  /* 0x00000004030a7825 */ /* 0x000fc800078e020a */
[----:B------:R-:W-:Y:S02]  /*0260*/  IMAD.WIDE R26, R0, 0x4, R8 ;  /* 0x00000004001a7825 */ /* 0x000fe400078e0208 */
[----:B------:R-:W3:Y:S04]  /*0270*/  LDG.E.EL.128 R8, desc[UR6][R10.64] ;  /* 0x000000060a087981 */ /* 0x000ee8000c2e1d00 */
[----:B------:R1:W3:Y:S01]  /*0280*/  @!P1 LDG.E.EL.128 R4, desc[UR6][R26.64] ;  /* 0x000000061a049981 */ /* 0x0002e2000c2e1d00 */
[----:B------:R-:W4:Y:S01]  /*0290*/  S2UR UR5, SR_CgaCtaId ;  /* 0x00000000000579c3 */ /* 0x000f220000008800 */
[----:B------:R-:W-:Y:S02]  /*02a0*/  UMOV UR4, 0x400 ;  /* 0x0000040000047882 */ /* 0x000fe40000000000 */
[----:B----4-:R-:W-:Y:S01]  /*02b0*/  UPRMT UR4, UR5, 0x654, UR4 ;  /* 0x0000065405047896 */ /* 0x010fe20008000004 */
[----:B------:R-:W-:-:S04]  /*02c0*/  LOP3.LUT R29, R23, 0x7f, RZ, 0xc0, !PT ;  /* 0x0000007f171d7812 */ /* 0x000fc800078ec0ff */
[C---:B------:R-:W-:Y:S02]  /*02d0*/  LOP3.LUT R28, R29.reuse, 0x80, RZ, 0xfc, !PT ;  /* 0x000000801d1c7812 */ /* 0x040fe400078efcff */
[C---:B-1----:R-:W-:Y:S02]  /*02e0*/  LOP3.LUT R26, R29.reuse, 0x100, RZ, 0xfc, !PT ;  /* 0x000001001d1a7812 */ /* 0x042fe400078efcff */
[----:B------:R-:W-:Y:S02]  /*02f0*/  LOP3.LUT R25, R29, 0x180, RZ, 0xfc, !PT ;  /* 0x000001801d197812 */ /* 0x000fe400078efcff */
[----:B------:R-:W-:Y:S02]  /*0300*/  LOP3.LUT R24, R22, 0x180, R29, 0xfe, !PT ;  /* 0x0000018016187812 */ /* 0x000fe400078efe1d */
[----:B------:R-:W-:Y:S02]  /*0310*/  LEA R28, R28, UR4, 0x3 ;  /* 0x000000041c1c7c11 */ /* 0x000fe4000f8e18ff */
[----:B------:R-:W-:-:S02]  /*0320*/  LEA R26, R26, UR4, 0x3 ;  /* 0x000000041a1a7c11 */ /* 0x000fc4000f8e18ff */
[----:B------:R-:W-:Y:S02]  /*0330*/  LEA R25, R25, UR4, 0x3 ;  /* 0x0000000419197c11 */ /* 0x000fe4000f8e18ff */
[----:B------:R-:W-:Y:S02]  /*0340*/  LOP3.LUT R23, R22, 0x7f, R23, 0xf8, !PT ;  /* 0x0000007f16177812 */ /* 0x000fe400078ef817 */
[----:B------:R-:W-:Y:S02]  /*0350*/  PLOP3.LUT P5, PT, PT, PT, UP0, 0x80, 0x0 ;  /* 0x000000000000781c */ /* 0x000fe40003faf008 */
[----:B------:R-:W-:Y:S02]  /*0360*/  LEA R23, R23, UR8, 0x8 ;  /* 0x0000000817177c11 */ /* 0x000fe4000f8e40ff */
[----:B--2---:R-:W-:Y:S01]  /*0370*/  FSETP.GEU.AND P2, PT, R19, -R15, PT ;  /* 0x8000000f1300720b */ /* 0x004fe20003f4e000 */
[----:B------:R-:W-:Y:S01]  /*0380*/  FADD R15, R15, R19 ;  /* 0x000000130f0f7221 */ /* 0x000fe20000000000 */
[----:B------:R-:W-:Y:S01]  /*0390*/  FSETP.GEU.AND P6, PT, R16, -R12, PT ;  /* 0x8000000c1000720b */ /* 0x000fe20003fce000 */
[----:B------:R-:W-:Y:S01]  /*03a0*/  FADD R12, R12, R16 ;  /* 0x000000100c0c7221 */ /* 0x000fe20000000000 */
[----:B------:R-:W-:Y:S01]  /*03b0*/  FSETP.GEU.AND P0, PT, R17, -R13, PT ;  /* 0x8000000d1100720b */ /* 0x000fe20003f0e000 */
[----:B------:R-:W-:Y:S01]  /*03c0*/  FADD R13, R13, R17 ;  /* 0x000000110d0d7221 */ /* 0x000fe20000000000 */
[----:B------:R-:W-:Y:S01]  /*03d0*/  FSETP.GEU.AND P1, PT, R18, -R14, PT ;  /* 0x8000000e1200720b */ /* 0x000fe20003f2e000 */
[----:B------:R-:W-:Y:S01]  /*03e0*/  FADD R14, R14, R18 ;  /* 0x000000120e0e7221 */ /* 0x000fe20000000000 */
[----:B------:R-:W-:-:S05]  /*03f0*/  LEA R19, R21, UR4, 0x3 ;  /* 0x0000000415137c11 */ /* 0x000fca000f8e18ff */
[----:B------:R-:W-:Y:S04]  /*0400*/  STS [R19], R12 ;  /* 0x0000000c13007388 */ /* 0x000fe80000000800 */
[----:B------:R-:W-:Y:S04]  /*0410*/  STS [R19+0x8], R13 ;  /* 0x0000080d13007388 */ /* 0x000fe80000000800 */
[----:B------:R-:W-:Y:S04]  /*0420*/  STS [R19+0x10], R14 ;  /* 0x0000100e13007388 */ /* 0x000fe80000000800 */
[----:B------:R-:W-:Y:S01]  /*0430*/  STS [R19+0x18], R15 ;  /* 0x0000180f13007388 */ /* 0x000fe20000000800 */
[----:B------:R-:W-:Y:S01]  /*0440*/  BAR.SYNC.DEFER_BLOCKING 0x0 ;  /* 0x0000000000007b1d */ /* 0x000fe20000010000 */
[----:B------:R-:W-:-:S02]  /*0450*/  LOP3.LUT R16, R22, 0x80, R29, 0xfe, !PT ;  /* 0x0000008016107812 */ /* 0x000fc400078efe1d */
[----:B------:R-:W-:Y:S02]  /*0460*/  LOP3.LUT R18, R22, 0x100, R29, 0xfe, !PT ;  /* 0x0000010016127812 */ /* 0x000fe400078efe1d */
[----:B------:R-:W-:-:S05]  /*0470*/  LEA R29, R29, UR4, 0x3 ;  /* 0x000000041d1d7c11 */ /* 0x000fca000f8e18ff */
[----:B------:R-:W1:Y:S04]  /*0480*/  LDS R33, [R29] ;  /* 0x000000001d217984 */ /* 0x000e680000000800 */
[----:B------:R-:W2:Y:S04]  /*0490*/  LDS R35, [R28] ;  /* 0x000000001c237984 */ /* 0x000ea80000000800 */
[----:B------:R-:W4:Y:S04]  /*04a0*/  LDS R31, [R26] ;  /* 0x000000001a1f7984 */ /* 0x000f280000000800 */
[----:B------:R-:W5:Y:S01]  /*04b0*/  LDS R27, [R25] ;  /* 0x00000000191b7984 */ /* 0x000f620000000800 */
[----:B------:R-:W-:Y:S01]  /*04c0*/  BAR.SYNC.DEFER_BLOCKING 0x0 ;  /* 0x0000000000007b1d */ /* 0x000fe20000010000 */
[----:B---3--:R-:W-:Y:S01]  /*04d0*/  FSETP.GEU.AND P3, PT, R4, -R8, PT ;  /* 0x800000080400720b */ /* 0x008fe20003f6e000 */
[----:B------:R-:W-:Y:S01]  /*04e0*/  FADD R3, R8, R4 ;  /* 0x0000000408037221 */ /* 0x000fe20000000000 */
[----:B------:R-:W-:Y:S01]  /*04f0*/  FSETP.GEU.AND P4, PT, R5, -R9, PT ;  /* 0x800000090500720b */ /* 0x000fe20003f8e000 */
[----:B------:R-:W-:Y:S01]  /*0500*/  FADD R20, R9, R5 ;  /* 0x0000000509147221 */ /* 0x000fe20000000000 */
[----:B------:R-:W-:Y:S01]  /*0510*/  FADD R21, R10, R6 ;  /* 0x000000060a157221 */ /* 0x000fe20000000000 */
[----:B------:R-:W-:-:S02]  /*0520*/  FADD R22, R11, R7 ;  /* 0x000000070b167221 */ /* 0x000fc40000000000 */
[----:B------:R-:W3:Y:S01]  /*0530*/  LDC.64 R4, c[0x0][0x220] ;  /* 0x00008800ff047b82 */ /* 0x000ee20000000a00 */
[----:B------:R-:W-:Y:S04]  /*0540*/  STS [R19], R3 ;  /* 0x0000000313007388 */ /* 0x000fe80000000800 */
[----:B------:R-:W-:Y:S04]  /*0550*/  STS [R19+0x8], R20 ;  /* 0x0000081413007388 */ /* 0x000fe80000000800 */
[----:B------:R-:W-:Y:S04]  /*0560*/  STS [R19+0x10], R21 ;  /* 0x0000101513007388 */ /* 0x000fe80000000800 */
[----:B------:R1:W-:Y:S01]  /*0570*/  STS [R19+0x18], R22 ;  /* 0x0000181613007388 */ /* 0x0003e20000000800 */
[----:B------:R-:W-:Y:S01]  /*0580*/  BAR.SYNC.DEFER_BLOCKING 0x0 ;  /* 0x0000000000007b1d */ /* 0x000fe20000010000 */
[----:B---3--:R-:W-:Y:S01]  /*0590*/  IMAD.WIDE R8, R23, 0x4, R4 ;  /* 0x0000000417087825 */ /* 0x008fe200078e0204 */
[----:B------:R-:W-:-:S05]  /*05a0*/  LEA R17, R16, UR8, 0x8 ;  /* 0x0000000810117c11 */ /* 0x000fca000f8e40ff */
[----:B------:R-:W-:Y:S01]  /*05b0*/  IMAD.WIDE R16, R17, 0x4, R4 ;  /* 0x0000000411107825 */ /* 0x000fe200078e0204 */
[----:B-1----:R1:W-:Y:S01]  /*05c0*/  @!P5 STG.E desc[UR6][R8.64], R33 ;  /* 0x000000210800d986 */ /* 0x0023e2000c101906 */
[----:B------:R-:W-:-:S03]  /*05d0*/  PLOP3.LUT P5, PT, PT, PT, UP0, 0x80, 0x0 ;  /* 0x000000000000781c */ /* 0x000fc60003faf008 */
[----:B------:R-:W3:Y:S01]  /*05e0*/  LDS R29, [R29] ;  /* 0x000000001d1d7984 */ /* 0x000ee20000000800 */
[----:B0-----:R-:W-:-:S03]  /*05f0*/  LEA R19, R18, UR8, 0x8 ;  /* 0x0000000812137c11 */ /* 0x001fc6000f8e40ff */
[----:B------:R-:W0:Y:S04]  /*0600*/  LDS R33, [R28] ;  /* 0x000000001c217984 */ /* 0x000e280000000800 */
[----:B------:R-:W-:Y:S04]  /*0610*/  LDS R25, [R25] ;  /* 0x0000000019197984 */ /* 0x000fe80000000800 */
[----:B--2---:R2:W-:Y:S01]  /*0620*/  @!P5 STG.E desc[UR6][R16.64], R35 ;  /* 0x000000231000d986 */ /* 0x0045e2000c101906 */
[----:B------:R-:W-:Y:S01]  /*0630*/  PLOP3.LUT P5, PT, PT, PT, UP0, 0x80, 0x0 ;  /* 0x000000000000781c */ /* 0x000fe20003faf008 */
[--C-:B------:R-:W-:Y:S01]  /*0640*/  IMAD.WIDE R18, R19, 0x4, R4.reuse ;  /* 0x0000000413127825 */ /* 0x100fe200078e0204 */
[----:B-1----:R-:W-:Y:S01]  /*0650*/  LEA R9, R24, UR8, 0x8 ;  /* 0x0000000818097c11 */ /* 0x002fe2000f8e40ff */
[----:B------:R-:W1:Y:S10]  /*0660*/  LDS R35, [R26] ;  /* 0x000000001a237984 */ /* 0x000e740000000800 */
[----:B----4-:R4:W-:Y:S01]  /*0670*/  @!P5 STG.E desc[UR6][R18.64], R31 ;  /* 0x0000001f1200d986 */ /* 0x0109e2000c101906 */
[----:B------:R-:W-:Y:S01]  /*0680*/  PLOP3.LUT P5, PT, PT, PT, UP0, 0x80, 0x0 ;  /* 0x000000000000781c */ /* 0x000fe20003faf008 */
[----:B------:R-:W-:-:S04]  /*0690*/  IMAD.WIDE R8, R9, 0x4, R4 ;  /* 0x0000000409087825 */ /* 0x000fc800078e0204 */
[----:B--2---:R-:W-:-:S08]  /*06a0*/  VIADD R17, R23, 0x20000 ;  /* 0x0002000017117836 */ /* 0x004fd00000000000 */
[----:B-----5:R2:W-:Y:S01]  /*06b0*/  @!P5 STG.E desc[UR6][R8.64], R27 ;  /* 0x0000001b0800d986 */ /* 0x0205e2000c101906 */
[----:B------:R-:W-:Y:S01]  /*06c0*/  PLOP3.LUT P5, PT, PT, PT, UP0, 0x80, 0x0 ;  /* 0x000000000000781c */ /* 0x000fe20003faf008 */
[----:B------:R-:W-:-:S04]  /*06d0*/  IMAD.WIDE R16, R17, 0x4, R4 ;  /* 0x0000000411107825 */ /* 0x000fc800078e0204 */
[----:B----4-:R-:W-:-:S08]  /*06e0*/  VIADD R19, R23, 0x28000 ;  /* 0x0002800017137836 */ /* 0x010fd00000000000 */
[----:B---3--:R3:W-:Y:S01]  /*06f0*/  @!P5 STG.E desc[UR6][R16.64], R29 ;  /* 0x0000001d1000d986 */ /* 0x0087e2000c101906 */
[----:B------:R-:W-:Y:S01]  /*0700*/  PLOP3.LUT P5, PT, PT, PT, UP0, 0x80, 0x0 ;  /* 0x000000000000781c */ /* 0x000fe20003faf008 */
[----:B------:R-:W-:-:S04]  /*0710*/  IMAD.WIDE R18, R19, 0x4, R4 ;  /* 0x0000000413127825 */ /* 0x000fc800078e0204 */
[----:B--2---:R-:W-:-:S08]  /*0720*/  VIADD R9, R23, 0x30000 ;  /* 0x0003000017097836 */ /* 0x004fd00000000000 */
[----:B0-----:R-:W-:Y:S01]  /*0730*/  @!P5 STG.E desc[UR6][R18.64], R33 ;  /* 0x000000211200d986 */ /* 0x001fe2000c101906 */
[----:B------:R-:W-:Y:S01]  /*0740*/  PLOP3.LUT P5, PT, PT, PT, UP0, 0x80, 0x0 ;  /* 0x000000000000781c */ /* 0x000fe20003faf008 */
[----:B------:R-:W-:-:S04]  /*0750*/  IMAD.WIDE R8, R9, 0x4, R4 ;  /* 0x0000000409087825 */ /* 0x000fc800078e0204 */
[----:B---3--:R-:W-:-:S08]  /*0760*/  VIADD R17, R23, 0x38000 ;  /* 0x0003800017117836 */ /* 0x008fd00000000000 */
[----:B-1----:R0:W-:Y:S01]  /*0770*/  @!P5 STG.E desc[UR6][R8.64], R35 ;  /* 0x000000230800d986 */ /* 0x0021e2000c101906 */
[----:B------:R-:W-:Y:S01]  /*0780*/  PLOP3.LUT P5, PT, PT, PT, UP0, 0x80, 0x0 ;  /* 0x000000000000781c */ /* 0x000fe20003faf008 */
[----:B------:R-:W-:Y:S01]  /*0790*/  IMAD.WIDE R16, R17, 0x4, R4 ;  /* 0x0000000411107825 */ /* 0x000fe200078e0204 */
[----:B------:R-:W-:Y:S02]  /*07a0*/  SEL R4, R12, RZ, P6 ;  /* 0x000000ff0c047207 */ /* 0x000fe40003000000 */
[----:B------:R-:W-:-:S09]  /*07b0*/  FSETP.GEU.AND P6, PT, R7, -R11, PT ;  /* 0x8000000b0700720b */ /* 0x000fd20003fce000 */
[----:B------:R1:W-:Y:S01]  /*07c0*/  @!P5 STG.E desc[UR6][R16.64], R25 ;  /* 0x000000191000d986 */ /* 0x0003e2000c101906 */
[----:B------:R-:W-:Y:S02]  /*07d0*/  FSETP.GEU.AND P5, PT, R6, -R10, PT ;  /* 0x8000000a0600720b */ /* 0x000fe40003fae000 */
[----:B------:R-:W0:Y:S01]  /*07e0*/  LDC.64 R10, c[0x0][0x228] ;  /* 0x00008a00ff0a7b82 */ /* 0x000e220000000a00 */
[----:B------:R-:W-:Y:S02]  /*07f0*/  SEL R5, R13, RZ, P0 ;  /* 0x000000ff0d057207 */ /* 0x000fe40000000000 */
[----:B------:R-:W-:Y:S02]  /*0800*/  PLOP3.LUT P0, PT, PT, PT, UP0, 0x80, 0x0 ;  /* 0x000000000000781c */ /* 0x000fe40003f0f008 */
[----:B------:R-:W-:Y:S02]  /*0810*/  SEL R6, R14, RZ, P1 ;  /* 0x000000ff0e067207 */ /* 0x000fe40000800000 */
[----:B------:R-:W-:-:S02]  /*0820*/  PLOP3.LUT P1, PT, PT, PT, UP0, 0x40, 0x0 ;  /* 0x000000000000781c */ /* 0x000fc40003f2e808 */
[----:B------:R-:W-:Y:S02]  /*0830*/  SEL R7, R15, RZ, P2 ;  /* 0x000000ff0f077207 */ /* 0x000fe40001000000 */
[----:B------:R-:W-:Y:S02]  /*0840*/  SEL R12, R3, RZ, P3 ;  /* 0x000000ff030c7207 */ /* 0x000fe40001800000 */
[----:B------:R-:W-:Y:S02]  /*0850*/  SEL R13, R20, RZ, P4 ;  /* 0x000000ff140d7207 */ /* 0x000fe40002000000 */
[----:B------:R-:W-:Y:S01]  /*0860*/  SEL R14, R21, RZ, P5 ;  /* 0x000000ff150e7207 */ /* 0x000fe20002800000 */
[----:B0-----:R-:W-:Y:S01]  /*0870*/  IMAD.WIDE R8, R2, 0x4, R10 ;  /* 0x0000000402087825 */ /* 0x001fe200078e020a */
[----:B------:R-:W-:-:S04]  /*0880*/  SEL R15, R22, RZ, P6 ;  /* 0x000000ff160f7207 */ /* 0x000fc80003000000 */
[----:B------:R1:W-:Y:S01]  /*0890*/  @!P0 STG.E.128 desc[UR6][R8.64], R4 ;  /* 0x0000000408008986 */ /* 0x0003e2000c101d06 */
[----:B------:R-:W-:Y:S01]  /*08a0*/  IMAD.WIDE R10, R0, 0x4, R10 ;  /* 0x00000004000a7825 */ /* 0x000fe200078e020a */
[----:B------:R-:W-:Y:S06]  /*08b0*/  @!P1 EXIT ;  /* 0x000000000000994d */ /* 0x000fec0003800000 */
[----:B------:R-:W-:Y:S01]  /*08c0*/  STG.E.128 desc[UR6][R10.64], R12 ;  /* 0x0000000c0a007986 */ /* 0x000fe2000c101d06 */
[----:B------:R-:W-:Y:S05]  /*08d0*/  EXIT ;  /* 0x000000000000794d */ /* 0x000fea0003800000 */
.L_x_0:
[----:B------:R-:W-:-:S00]  /*08e0*/  BRA `(.L_x_0) ;  /* 0xfffffffc00fc7947 */ /* 0x000fc0000383ffff */
[----:B------:R-:W-:-:S00]  /*08f0*/  NOP ;  /* 0x0000000000007918 */ /* 0x000fc00000000000 */
        /* <DEDUP_REMOVED lines=8> */
.L_x_1:


//--------------------- .nv.shared.triton_poi_fused_convolution_relu_8 --------------------------
	.section	.nv.shared.triton_poi_fused_convolution_relu_8,"aw",@nobits
	.sectionflags	@""
	.align	16
	.zero		1024


//--------------------- .nv.constant0.triton_poi_fused_convolution_relu_8 --------------------------
	.section	.nv.constant0.triton_poi_fused_convolution_relu_8,"a",@progbits
	.sectionflags	@""
	.align	4
.nv.constant0.triton_poi_fused_convolution_relu_8:
	.zero		568
